//
// Generated by NVIDIA NVVM Compiler
//
// Compiler Build ID: CL-36424714
// Cuda compilation tools, release 13.0, V13.0.88
// Based on NVVM 20.0.0
//

.version 9.0
.target sm_100
.address_size 64

	// .globl	_Z3addPfS_S_

.visible .entry _Z3addPfS_S_(
	.param .u64 .ptr .align 1 _Z3addPfS_S__param_0,
	.param .u64 .ptr .align 1 _Z3addPfS_S__param_1,
	.param .u64 .ptr .align 1 _Z3addPfS_S__param_2
)
{
	.reg .pred 	%p<2>;
	.reg .b32 	%r<5>;
	.reg .b32 	%f<4>;
	.reg .b64 	%rd<11>;

	ld.param.u64 	%rd1, [_Z3addPfS_S__param_0];
	ld.param.u64 	%rd2, [_Z3addPfS_S__param_1];
	ld.param.u64 	%rd3, [_Z3addPfS_S__param_2];
	mov.u32 	%r2, %ctaid.x;
	mov.u32 	%r3, %ntid.x;
	mov.u32 	%r4, %tid.x;
	mad.lo.s32 	%r1, %r2, %r3, %r4;
	setp.gt.s32 	%p1, %r1, 16777215;
	@%p1 bra 	$L__BB0_2;
	cvta.to.global.u64 	%rd4, %rd1;
	cvta.to.global.u64 	%rd5, %rd2;
	cvta.to.global.u64 	%rd6, %rd3;
	mul.wide.s32 	%rd7, %r1, 4;
	add.s64 	%rd8, %rd4, %rd7;
	ld.global.f32 	%f1, [%rd8];
	add.s64 	%rd9, %rd5, %rd7;
	ld.global.f32 	%f2, [%rd9];
	add.f32 	%f3, %f1, %f2;
	add.s64 	%rd10, %rd6, %rd7;
	st.global.f32 	[%rd10], %f3;
$L__BB0_2:
	ret;

}


// ===== COMPILED SASS (sm_100) =====

	.target	sm_100

	.elftype	@"ET_EXEC"


//--------------------- .note.nv.tkinfo           --------------------------
	.section	.note.nv.tkinfo,"",@"SHT_NOTE"
	.sectionflags	@"SHF_NOTE_NV_TKINFO"
	.tkinfo
        /*0018*/ 	.word	0x00000002
        /*0030*/ 	.string	""
        /*0030*/ 	.string	"ptxas"
        /*0030*/ 	.string	"Cuda compilation tools, release 13.0, V13.0.88"
        /*0030*/ 	.string	"Build cuda_13.0.r13.0/compiler.36424714_0"
        /*0030*/ 	.string	"-arch sm_100 -m 64 "



//--------------------- .note.nv.cuinfo           --------------------------
	.section	.note.nv.cuinfo,"",@"SHT_NOTE"
	.sectionflags	@"SHF_NOTE_NV_CUINFO"
        /*0018*/ 	.short	0x0002
        /*001a*/ 	.short	0x0064
        /*001c*/ 	.short	0x0082
	.zero		2


//--------------------- .nv.info                  --------------------------
	.section	.nv.info,"",@"SHT_CUDA_INFO"
	.align	4


	//----- nvinfo : EIATTR_REGCOUNT
	.align		4
        /*0000*/ 	.byte	0x04, 0x2f
        /*0002*/ 	.short	(.L_1 - .L_0)
	.align		4
.L_0:
        /*0004*/ 	.word	index@(_Z3addPfS_S_)
        /*0008*/ 	.word	0x0000000c


	//----- nvinfo : EIATTR_FRAME_SIZE
	.align		4
.L_1:
        /*000c*/ 	.byte	0x04, 0x11
        /*000e*/ 	.short	(.L_3 - .L_2)
	.align		4
.L_2:
        /*0010*/ 	.word	index@(_Z3addPfS_S_)
        /*0014*/ 	.word	0x00000000


	//----- nvinfo : EIATTR_MIN_STACK_SIZE
	.align		4
.L_3:
        /*0018*/ 	.byte	0x04, 0x12
        /*001a*/ 	.short	(.L_5 - .L_4)
	.align		4
.L_4:
        /*001c*/ 	.word	index@(_Z3addPfS_S_)
        /*0020*/ 	.word	0x00000000
.L_5:


//--------------------- .nv.compat                --------------------------
	.section	.nv.compat,"",@"SHT_CUDA_COMPAT_INFO"
	.align	4
        /*0000*/ 	.byte	0x02, 0x09, 0x00, 0x00, 0x02, 0x02, 0x01, 0x00, 0x02, 0x05, 0x05, 0x00, 0x03, 0x07, 0x01, 0x01
        /*0010*/ 	.byte	0x02, 0x03, 0x00, 0x00, 0x02, 0x06, 0x01, 0x00, 0x04, 0x0b, 0x08, 0x00, 0x09, 0x00, 0x00, 0x00
        /*0020*/ 	.byte	0x00, 0x00, 0x00, 0x00


//--------------------- .nv.info._Z3addPfS_S_     --------------------------
	.section	.nv.info._Z3addPfS_S_,"",@"SHT_CUDA_INFO"
	.sectionflags	@""
	.align	4


	//----- nvinfo : EIATTR_CUDA_API_VERSION
	.align		4
        /*0000*/ 	.byte	0x04, 0x37
        /*0002*/ 	.short	(.L_7 - .L_6)
.L_6:
        /*0004*/ 	.word	0x00000082


	//----- nvinfo : EIATTR_KPARAM_INFO
	.align		4
.L_7:
        /*0008*/ 	.byte	0x04, 0x17
        /*000a*/ 	.short	(.L_9 - .L_8)
.L_8:
        /*000c*/ 	.word	0x00000000
        /*0010*/ 	.short	0x0002
        /*0012*/ 	.short	0x0010
        /*0014*/ 	.byte	0x00, 0xf5, 0x21, 0x00


	//----- nvinfo : EIATTR_KPARAM_INFO
	.align		4
.L_9:
        /*0018*/ 	.byte	0x04, 0x17
        /*001a*/ 	.short	(.L_11 - .L_10)
.L_10:
        /*001c*/ 	.word	0x00000000
        /*0020*/ 	.short	0x0001
        /*0022*/ 	.short	0x0008
        /*0024*/ 	.byte	0x00, 0xf5, 0x21, 0x00


	//----- nvinfo : EIATTR_KPARAM_INFO
	.align		4
.L_11:
        /*0028*/ 	.byte	0x04, 0x17
        /*002a*/ 	.short	(.L_13 - .L_12)
.L_12:
        /*002c*/ 	.word	0x00000000
        /*0030*/ 	.short	0x0000
        /*0032*/ 	.short	0x0000
        /*0034*/ 	.byte	0x00, 0xf5, 0x21, 0x00


	//----- nvinfo : EIATTR_SPARSE_MMA_MASK
	.align		4
.L_13:
        /*0038*/ 	.byte	0x03, 0x50
        /*003a*/ 	.short	0x0000


	//----- nvinfo : EIATTR_MAXREG_COUNT
	.align		4
        /*003c*/ 	.byte	0x03, 0x1b
        /*003e*/ 	.short	0x00ff


	//----- nvinfo : EIATTR_MERCURY_ISA_VERSION
	.align		4
        /*0040*/ 	.byte	0x03, 0x5f
        /*0042*/ 	.short	0x0101


	//----- nvinfo : EIATTR_VRC_CTA_INIT_COUNT
	.align		4
        /*0044*/ 	.byte	0x02, 0x4a
	.zero		1
	.zero		1


	//----- nvinfo : EIATTR_EXIT_INSTR_OFFSETS
	.align		4
        /*0048*/ 	.byte	0x04, 0x1c
        /*004a*/ 	.short	(.L_15 - .L_14)


	//   ....[0]....
.L_14:
        /*004c*/ 	.word	0x00000060


	//   ....[1]....
        /*0050*/ 	.word	0x00000120


	//----- nvinfo : EIATTR_CBANK_PARAM_SIZE
	.align		4
.L_15:
        /*0054*/ 	.byte	0x03, 0x19
        /*0056*/ 	.short	0x0018


	//----- nvinfo : EIATTR_PARAM_CBANK
	.align		4
        /*0058*/ 	.byte	0x04, 0x0a
        /*005a*/ 	.short	(.L_17 - .L_16)
	.align		4
.L_16:
        /*005c*/ 	.word	index@(.nv.constant0._Z3addPfS_S_)
        /*0060*/ 	.short	0x0380
        /*0062*/ 	.short	0x0018


	//----- nvinfo : EIATTR_SW_WAR
	.align		4
.L_17:
        /*0064*/ 	.byte	0x04, 0x36
        /*0066*/ 	.short	(.L_19 - .L_18)
.L_18:
        /*0068*/ 	.word	0x00000008
.L_19:


//--------------------- .nv.callgraph             --------------------------
	.section	.nv.callgraph,"",@"SHT_CUDA_CALLGRAPH"
	.align	4
	.sectionentsize	8
	.align		4
        /*0000*/ 	.word	0x00000000
	.align		4
        /*0004*/ 	.word	0xffffffff
	.align		4
        /*0008*/ 	.word	0x00000000
	.align		4
        /*000c*/ 	.word	0xfffffffe
	.align		4
        /*0010*/ 	.word	0x00000000
	.align		4
        /*0014*/ 	.word	0xfffffffd
	.align		4
        /*0018*/ 	.word	0x00000000
	.align		4
        /*001c*/ 	.word	0xfffffffc


//--------------------- .text._Z3addPfS_S_        --------------------------
	.section	.text._Z3addPfS_S_,"ax",@progbits
	.align	128
        .global         _Z3addPfS_S_
        .type           _Z3addPfS_S_,@function
        .size           _Z3addPfS_S_,(.L_x_1 - _Z3addPfS_S_)
        .other          _Z3addPfS_S_,@"STO_CUDA_ENTRY STV_DEFAULT"
_Z3addPfS_S_:
.text._Z3addPfS_S_:
[----:B------:R-:W-:Y:S01]  /*0000*/  LDC R1, c[0x0][0x37c] ;  /* 0x0000df00ff017b82 */ /* 0x000fe20000000800 */
[----:B------:R-:W0:Y:S07]  /*0010*/  S2R R0, SR_TID.X ;  /* 0x0000000000007919 */ /* 0x000e2e0000002100 */
[----:B------:R-:W0:Y:S08]  /*0020*/  S2UR UR4, SR_CTAID.X ;  /* 0x00000000000479c3 */ /* 0x000e300000002500 */
[----:B------:R-:W0:Y:S02]  /*0030*/  LDC R9, c[0x0][0x360] ;  /* 0x0000d800ff097b82 */ /* 0x000e240000000800 */
[----:B0-----:R-:W-:-:S05]  /*0040*/  IMAD R9, R9, UR4, R0 ;  /* 0x0000000409097c24 */ /* 0x001fca000f8e0200 */
[----:B------:R-:W-:-:S13]  /*0050*/  ISETP.GT.AND P0, PT, R9, 0xffffff, PT ;  /* 0x00ffffff0900780c */ /* 0x000fda0003f04270 */
[----:B------:R-:W-:Y:S05]  /*0060*/  @P0 EXIT ;  /* 0x000000000000094d */ /* 0x000fea0003800000 */
[----:B------:R-:W0:Y:S01]  /*0070*/  LDC.64 R2, c[0x0][0x380] ;  /* 0x0000e000ff027b82 */ /* 0x000e220000000a00 */
[----:B------:R-:W1:Y:S07]  /*0080*/  LDCU.64 UR4, c[0x0][0x358] ;  /* 0x00006b00ff0477ac */ /* 0x000e6e0008000a00 */
[----:B------:R-:W2:Y:S08]  /*0090*/  LDC.64 R4, c[0x0][0x388] ;  /* 0x0000e200ff047b82 */ /* 0x000eb00000000a00 */
[----:B------:R-:W3:Y:S01]  /*00a0*/  LDC.64 R6, c[0x0][0x390] ;  /* 0x0000e400ff067b82 */ /* 0x000ee20000000a00 */
[----:B0-----:R-:W-:-:S06]  /*00b0*/  IMAD.WIDE R2, R9, 0x4, R2 ;  /* 0x0000000409027825 */ /* 0x001fcc00078e0202 */
[----:B-1----:R-:W4:Y:S01]  /*00c0*/  LDG.E R2, desc[UR4][R2.64] ;  /* 0x0000000402027981 */ /* 0x002f22000c1e1900 */
[----:B--2---:R-:W-:-:S06]  /*00d0*/  IMAD.WIDE R4, R9, 0x4, R4 ;  /* 0x0000000409047825 */ /* 0x004fcc00078e0204 */
[----:B------:R-:W4:Y:S01]  /*00e0*/  LDG.E R5, desc[UR4][R4.64] ;  /* 0x0000000404057981 */ /* 0x000f22000c1e1900 */
[----:B---3--:R-:W-:-:S04]  /*00f0*/  IMAD.WIDE R6, R9, 0x4, R6 ;  /* 0x0000000409067825 */ /* 0x008fc800078e0206 */
[----:B----4-:R-:W-:-:S05]  /*0100*/  FADD R9, R2, R5 ;  /* 0x0000000502097221 */ /* 0x010fca0000000000 */
[----:B------:R-:W-:Y:S01]  /*0110*/  STG.E desc[UR4][R6.64], R9 ;  /* 0x0000000906007986 */ /* 0x000fe2000c101904 */
[----:B------:R-:W-:Y:S05]  /*0120*/  EXIT ;  /* 0x000000000000794d */ /* 0x000fea0003800000 */
.L_x_0:
[----:B------:R-:W-:-:S00]  /*0130*/  BRA `(.L_x_0) ;  /* 0xfffffffc00fc7947 */ /* 0x000fc0000383ffff */
[----:B------:R-:W-:-:S00]  /*0140*/  NOP ;  /* 0x0000000000007918 */ /* 0x000fc00000000000 */
        /* <DEDUP_REMOVED lines=11> */
.L_x_1:


//--------------------- .nv.shared.reserved.0     --------------------------
	.section	.nv.shared.reserved.0,"aw",@nobits
	.weak		__nv_reservedSMEM_offset_0_alias
	.size		__nv_reservedSMEM_offset_0_alias, 0, 64
	.other		__nv_reservedSMEM_offset_0_alias,@"STO_CUDA_RESERVED_SHARED STV_DEFAULT"
__nv_reservedSMEM_offset_0_alias:
	.zero		0
	.zero		64


//--------------------- .nv.constant0._Z3addPfS_S_ --------------------------
	.section	.nv.constant0._Z3addPfS_S_,"a",@progbits
	.sectionflags	@""
	.align	4
.nv.constant0._Z3addPfS_S_:
	.zero		920


//--------------------- SYMBOLS --------------------------

	.type		.nv.reservedSmem.offset0,@object
	.size		.nv.reservedSmem.offset0,0x4
